//
// Generated by NVIDIA NVVM Compiler
//
// Compiler Build ID: CL-36424714
// Cuda compilation tools, release 13.0, V13.0.88
// Based on NVVM 20.0.0
//

.version 9.0
.target sm_100
.address_size 64

	// .globl	_Z18pointerChaseKernelPVjPjS1_m

.visible .entry _Z18pointerChaseKernelPVjPjS1_m(
	.param .u64 .ptr .align 1 _Z18pointerChaseKernelPVjPjS1_m_param_0,
	.param .u64 .ptr .align 1 _Z18pointerChaseKernelPVjPjS1_m_param_1,
	.param .u64 .ptr .align 1 _Z18pointerChaseKernelPVjPjS1_m_param_2,
	.param .u64 _Z18pointerChaseKernelPVjPjS1_m_param_3
)
{
	.reg .pred 	%p<10>;
	.reg .b32 	%r<42>;
	.reg .b64 	%rd<195>;

	ld.param.u64 	%rd30, [_Z18pointerChaseKernelPVjPjS1_m_param_0];
	ld.param.u64 	%rd31, [_Z18pointerChaseKernelPVjPjS1_m_param_1];
	ld.param.u64 	%rd32, [_Z18pointerChaseKernelPVjPjS1_m_param_2];
	ld.param.u64 	%rd29, [_Z18pointerChaseKernelPVjPjS1_m_param_3];
	cvta.to.global.u64 	%rd1, %rd32;
	cvta.to.global.u64 	%rd2, %rd31;
	cvta.to.global.u64 	%rd3, %rd30;
	setp.eq.s64 	%p1, %rd29, 0;
	@%p1 bra 	$L__BB0_13;
	and.b64  	%rd4, %rd29, 15;
	setp.lt.u64 	%p2, %rd29, 16;
	mov.b32 	%r38, 0;
	mov.b64 	%rd190, 0;
	@%p2 bra 	$L__BB0_4;
	and.b64  	%rd190, %rd29, -16;
	add.s64 	%rd187, %rd2, 32;
	add.s64 	%rd186, %rd1, 32;
	mov.b32 	%r38, 0;
	mov.u64 	%rd188, %rd190;
$L__BB0_3:
	.pragma "nounroll";
	// begin inline asm
	mov.u64 	%rd34, %clock64;
	// end inline asm
	mul.wide.u32 	%rd66, %r38, 4;
	add.s64 	%rd67, %rd3, %rd66;
	ld.volatile.global.u32 	%r12, [%rd67];
	st.global.u32 	[%rd187+-32], %r12;
	// begin inline asm
	mov.u64 	%rd35, %clock64;
	// end inline asm
	sub.s64 	%rd68, %rd35, %rd34;
	st.global.u32 	[%rd186+-32], %rd68;
	// begin inline asm
	mov.u64 	%rd36, %clock64;
	// end inline asm
	mul.wide.u32 	%rd69, %r12, 4;
	add.s64 	%rd70, %rd3, %rd69;
	ld.volatile.global.u32 	%r13, [%rd70];
	st.global.u32 	[%rd187+-28], %r13;
	// begin inline asm
	mov.u64 	%rd37, %clock64;
	// end inline asm
	sub.s64 	%rd71, %rd37, %rd36;
	st.global.u32 	[%rd186+-28], %rd71;
	// begin inline asm
	mov.u64 	%rd38, %clock64;
	// end inline asm
	mul.wide.u32 	%rd72, %r13, 4;
	add.s64 	%rd73, %rd3, %rd72;
	ld.volatile.global.u32 	%r14, [%rd73];
	st.global.u32 	[%rd187+-24], %r14;
	// begin inline asm
	mov.u64 	%rd39, %clock64;
	// end inline asm
	sub.s64 	%rd74, %rd39, %rd38;
	st.global.u32 	[%rd186+-24], %rd74;
	// begin inline asm
	mov.u64 	%rd40, %clock64;
	// end inline asm
	mul.wide.u32 	%rd75, %r14, 4;
	add.s64 	%rd76, %rd3, %rd75;
	ld.volatile.global.u32 	%r15, [%rd76];
	st.global.u32 	[%rd187+-20], %r15;
	// begin inline asm
	mov.u64 	%rd41, %clock64;
	// end inline asm
	sub.s64 	%rd77, %rd41, %rd40;
	st.global.u32 	[%rd186+-20], %rd77;
	// begin inline asm
	mov.u64 	%rd42, %clock64;
	// end inline asm
	mul.wide.u32 	%rd78, %r15, 4;
	add.s64 	%rd79, %rd3, %rd78;
	ld.volatile.global.u32 	%r16, [%rd79];
	st.global.u32 	[%rd187+-16], %r16;
	// begin inline asm
	mov.u64 	%rd43, %clock64;
	// end inline asm
	sub.s64 	%rd80, %rd43, %rd42;
	st.global.u32 	[%rd186+-16], %rd80;
	// begin inline asm
	mov.u64 	%rd44, %clock64;
	// end inline asm
	mul.wide.u32 	%rd81, %r16, 4;
	add.s64 	%rd82, %rd3, %rd81;
	ld.volatile.global.u32 	%r17, [%rd82];
	st.global.u32 	[%rd187+-12], %r17;
	// begin inline asm
	mov.u64 	%rd45, %clock64;
	// end inline asm
	sub.s64 	%rd83, %rd45, %rd44;
	st.global.u32 	[%rd186+-12], %rd83;
	// begin inline asm
	mov.u64 	%rd46, %clock64;
	// end inline asm
	mul.wide.u32 	%rd84, %r17, 4;
	add.s64 	%rd85, %rd3, %rd84;
	ld.volatile.global.u32 	%r18, [%rd85];
	st.global.u32 	[%rd187+-8], %r18;
	// begin inline asm
	mov.u64 	%rd47, %clock64;
	// end inline asm
	sub.s64 	%rd86, %rd47, %rd46;
	st.global.u32 	[%rd186+-8], %rd86;
	// begin inline asm
	mov.u64 	%rd48, %clock64;
	// end inline asm
	mul.wide.u32 	%rd87, %r18, 4;
	add.s64 	%rd88, %rd3, %rd87;
	ld.volatile.global.u32 	%r19, [%rd88];
	st.global.u32 	[%rd187+-4], %r19;
	// begin inline asm
	mov.u64 	%rd49, %clock64;
	// end inline asm
	sub.s64 	%rd89, %rd49, %rd48;
	st.global.u32 	[%rd186+-4], %rd89;
	// begin inline asm
	mov.u64 	%rd50, %clock64;
	// end inline asm
	mul.wide.u32 	%rd90, %r19, 4;
	add.s64 	%rd91, %rd3, %rd90;
	ld.volatile.global.u32 	%r20, [%rd91];
	st.global.u32 	[%rd187], %r20;
	// begin inline asm
	mov.u64 	%rd51, %clock64;
	// end inline asm
	sub.s64 	%rd92, %rd51, %rd50;
	st.global.u32 	[%rd186], %rd92;
	// begin inline asm
	mov.u64 	%rd52, %clock64;
	// end inline asm
	mul.wide.u32 	%rd93, %r20, 4;
	add.s64 	%rd94, %rd3, %rd93;
	ld.volatile.global.u32 	%r21, [%rd94];
	st.global.u32 	[%rd187+4], %r21;
	// begin inline asm
	mov.u64 	%rd53, %clock64;
	// end inline asm
	sub.s64 	%rd95, %rd53, %rd52;
	st.global.u32 	[%rd186+4], %rd95;
	// begin inline asm
	mov.u64 	%rd54, %clock64;
	// end inline asm
	mul.wide.u32 	%rd96, %r21, 4;
	add.s64 	%rd97, %rd3, %rd96;
	ld.volatile.global.u32 	%r22, [%rd97];
	st.global.u32 	[%rd187+8], %r22;
	// begin inline asm
	mov.u64 	%rd55, %clock64;
	// end inline asm
	sub.s64 	%rd98, %rd55, %rd54;
	st.global.u32 	[%rd186+8], %rd98;
	// begin inline asm
	mov.u64 	%rd56, %clock64;
	// end inline asm
	mul.wide.u32 	%rd99, %r22, 4;
	add.s64 	%rd100, %rd3, %rd99;
	ld.volatile.global.u32 	%r23, [%rd100];
	st.global.u32 	[%rd187+12], %r23;
	// begin inline asm
	mov.u64 	%rd57, %clock64;
	// end inline asm
	sub.s64 	%rd101, %rd57, %rd56;
	st.global.u32 	[%rd186+12], %rd101;
	// begin inline asm
	mov.u64 	%rd58, %clock64;
	// end inline asm
	mul.wide.u32 	%rd102, %r23, 4;
	add.s64 	%rd103, %rd3, %rd102;
	ld.volatile.global.u32 	%r24, [%rd103];
	st.global.u32 	[%rd187+16], %r24;
	// begin inline asm
	mov.u64 	%rd59, %clock64;
	// end inline asm
	sub.s64 	%rd104, %rd59, %rd58;
	st.global.u32 	[%rd186+16], %rd104;
	// begin inline asm
	mov.u64 	%rd60, %clock64;
	// end inline asm
	mul.wide.u32 	%rd105, %r24, 4;
	add.s64 	%rd106, %rd3, %rd105;
	ld.volatile.global.u32 	%r25, [%rd106];
	st.global.u32 	[%rd187+20], %r25;
	// begin inline asm
	mov.u64 	%rd61, %clock64;
	// end inline asm
	sub.s64 	%rd107, %rd61, %rd60;
	st.global.u32 	[%rd186+20], %rd107;
	// begin inline asm
	mov.u64 	%rd62, %clock64;
	// end inline asm
	mul.wide.u32 	%rd108, %r25, 4;
	add.s64 	%rd109, %rd3, %rd108;
	ld.volatile.global.u32 	%r26, [%rd109];
	st.global.u32 	[%rd187+24], %r26;
	// begin inline asm
	mov.u64 	%rd63, %clock64;
	// end inline asm
	sub.s64 	%rd110, %rd63, %rd62;
	st.global.u32 	[%rd186+24], %rd110;
	// begin inline asm
	mov.u64 	%rd64, %clock64;
	// end inline asm
	mul.wide.u32 	%rd111, %r26, 4;
	add.s64 	%rd112, %rd3, %rd111;
	ld.volatile.global.u32 	%r38, [%rd112];
	st.global.u32 	[%rd187+28], %r38;
	// begin inline asm
	mov.u64 	%rd65, %clock64;
	// end inline asm
	sub.s64 	%rd113, %rd65, %rd64;
	st.global.u32 	[%rd186+28], %rd113;
	add.s64 	%rd188, %rd188, -16;
	add.s64 	%rd187, %rd187, 64;
	add.s64 	%rd186, %rd186, 64;
	setp.ne.s64 	%p3, %rd188, 0;
	@%p3 bra 	$L__BB0_3;
$L__BB0_4:
	setp.eq.s64 	%p4, %rd4, 0;
	@%p4 bra 	$L__BB0_13;
	and.b64  	%rd15, %rd29, 7;
	setp.lt.u64 	%p5, %rd4, 8;
	@%p5 bra 	$L__BB0_7;
	// begin inline asm
	mov.u64 	%rd114, %clock64;
	// end inline asm
	mul.wide.u32 	%rd130, %r38, 4;
	add.s64 	%rd131, %rd3, %rd130;
	ld.volatile.global.u32 	%r27, [%rd131];
	shl.b64 	%rd132, %rd190, 2;
	add.s64 	%rd133, %rd2, %rd132;
	st.global.u32 	[%rd133], %r27;
	// begin inline asm
	mov.u64 	%rd115, %clock64;
	// end inline asm
	sub.s64 	%rd134, %rd115, %rd114;
	add.s64 	%rd135, %rd1, %rd132;
	st.global.u32 	[%rd135], %rd134;
	// begin inline asm
	mov.u64 	%rd116, %clock64;
	// end inline asm
	mul.wide.u32 	%rd136, %r27, 4;
	add.s64 	%rd137, %rd3, %rd136;
	ld.volatile.global.u32 	%r28, [%rd137];
	st.global.u32 	[%rd133+4], %r28;
	// begin inline asm
	mov.u64 	%rd117, %clock64;
	// end inline asm
	sub.s64 	%rd138, %rd117, %rd116;
	st.global.u32 	[%rd135+4], %rd138;
	// begin inline asm
	mov.u64 	%rd118, %clock64;
	// end inline asm
	mul.wide.u32 	%rd139, %r28, 4;
	add.s64 	%rd140, %rd3, %rd139;
	ld.volatile.global.u32 	%r29, [%rd140];
	st.global.u32 	[%rd133+8], %r29;
	// begin inline asm
	mov.u64 	%rd119, %clock64;
	// end inline asm
	sub.s64 	%rd141, %rd119, %rd118;
	st.global.u32 	[%rd135+8], %rd141;
	// begin inline asm
	mov.u64 	%rd120, %clock64;
	// end inline asm
	mul.wide.u32 	%rd142, %r29, 4;
	add.s64 	%rd143, %rd3, %rd142;
	ld.volatile.global.u32 	%r30, [%rd143];
	st.global.u32 	[%rd133+12], %r30;
	// begin inline asm
	mov.u64 	%rd121, %clock64;
	// end inline asm
	sub.s64 	%rd144, %rd121, %rd120;
	st.global.u32 	[%rd135+12], %rd144;
	// begin inline asm
	mov.u64 	%rd122, %clock64;
	// end inline asm
	mul.wide.u32 	%rd145, %r30, 4;
	add.s64 	%rd146, %rd3, %rd145;
	ld.volatile.global.u32 	%r31, [%rd146];
	st.global.u32 	[%rd133+16], %r31;
	// begin inline asm
	mov.u64 	%rd123, %clock64;
	// end inline asm
	sub.s64 	%rd147, %rd123, %rd122;
	st.global.u32 	[%rd135+16], %rd147;
	// begin inline asm
	mov.u64 	%rd124, %clock64;
	// end inline asm
	mul.wide.u32 	%rd148, %r31, 4;
	add.s64 	%rd149, %rd3, %rd148;
	ld.volatile.global.u32 	%r32, [%rd149];
	st.global.u32 	[%rd133+20], %r32;
	// begin inline asm
	mov.u64 	%rd125, %clock64;
	// end inline asm
	sub.s64 	%rd150, %rd125, %rd124;
	st.global.u32 	[%rd135+20], %rd150;
	// begin inline asm
	mov.u64 	%rd126, %clock64;
	// end inline asm
	mul.wide.u32 	%rd151, %r32, 4;
	add.s64 	%rd152, %rd3, %rd151;
	ld.volatile.global.u32 	%r33, [%rd152];
	st.global.u32 	[%rd133+24], %r33;
	// begin inline asm
	mov.u64 	%rd127, %clock64;
	// end inline asm
	sub.s64 	%rd153, %rd127, %rd126;
	st.global.u32 	[%rd135+24], %rd153;
	// begin inline asm
	mov.u64 	%rd128, %clock64;
	// end inline asm
	mul.wide.u32 	%rd154, %r33, 4;
	add.s64 	%rd155, %rd3, %rd154;
	ld.volatile.global.u32 	%r38, [%rd155];
	st.global.u32 	[%rd133+28], %r38;
	// begin inline asm
	mov.u64 	%rd129, %clock64;
	// end inline asm
	sub.s64 	%rd156, %rd129, %rd128;
	st.global.u32 	[%rd135+28], %rd156;
	add.s64 	%rd190, %rd190, 8;
$L__BB0_7:
	setp.eq.s64 	%p6, %rd15, 0;
	@%p6 bra 	$L__BB0_13;
	and.b64  	%rd192, %rd29, 3;
	setp.lt.u64 	%p7, %rd15, 4;
	@%p7 bra 	$L__BB0_10;
	// begin inline asm
	mov.u64 	%rd157, %clock64;
	// end inline asm
	mul.wide.u32 	%rd165, %r38, 4;
	add.s64 	%rd166, %rd3, %rd165;
	ld.volatile.global.u32 	%r34, [%rd166];
	shl.b64 	%rd167, %rd190, 2;
	add.s64 	%rd168, %rd2, %rd167;
	st.global.u32 	[%rd168], %r34;
	// begin inline asm
	mov.u64 	%rd158, %clock64;
	// end inline asm
	sub.s64 	%rd169, %rd158, %rd157;
	add.s64 	%rd170, %rd1, %rd167;
	st.global.u32 	[%rd170], %rd169;
	// begin inline asm
	mov.u64 	%rd159, %clock64;
	// end inline asm
	mul.wide.u32 	%rd171, %r34, 4;
	add.s64 	%rd172, %rd3, %rd171;
	ld.volatile.global.u32 	%r35, [%rd172];
	st.global.u32 	[%rd168+4], %r35;
	// begin inline asm
	mov.u64 	%rd160, %clock64;
	// end inline asm
	sub.s64 	%rd173, %rd160, %rd159;
	st.global.u32 	[%rd170+4], %rd173;
	// begin inline asm
	mov.u64 	%rd161, %clock64;
	// end inline asm
	mul.wide.u32 	%rd174, %r35, 4;
	add.s64 	%rd175, %rd3, %rd174;
	ld.volatile.global.u32 	%r36, [%rd175];
	st.global.u32 	[%rd168+8], %r36;
	// begin inline asm
	mov.u64 	%rd162, %clock64;
	// end inline asm
	sub.s64 	%rd176, %rd162, %rd161;
	st.global.u32 	[%rd170+8], %rd176;
	// begin inline asm
	mov.u64 	%rd163, %clock64;
	// end inline asm
	mul.wide.u32 	%rd177, %r36, 4;
	add.s64 	%rd178, %rd3, %rd177;
	ld.volatile.global.u32 	%r38, [%rd178];
	st.global.u32 	[%rd168+12], %r38;
	// begin inline asm
	mov.u64 	%rd164, %clock64;
	// end inline asm
	sub.s64 	%rd179, %rd164, %rd163;
	st.global.u32 	[%rd170+12], %rd179;
	add.s64 	%rd190, %rd190, 4;
$L__BB0_10:
	setp.eq.s64 	%p8, %rd192, 0;
	@%p8 bra 	$L__BB0_13;
	shl.b64 	%rd180, %rd190, 2;
	add.s64 	%rd194, %rd1, %rd180;
	add.s64 	%rd193, %rd2, %rd180;
$L__BB0_12:
	.pragma "nounroll";
	// begin inline asm
	mov.u64 	%rd181, %clock64;
	// end inline asm
	mul.wide.u32 	%rd183, %r38, 4;
	add.s64 	%rd184, %rd3, %rd183;
	ld.volatile.global.u32 	%r38, [%rd184];
	st.global.u32 	[%rd193], %r38;
	// begin inline asm
	mov.u64 	%rd182, %clock64;
	// end inline asm
	sub.s64 	%rd185, %rd182, %rd181;
	st.global.u32 	[%rd194], %rd185;
	add.s64 	%rd194, %rd194, 4;
	add.s64 	%rd193, %rd193, 4;
	add.s64 	%rd192, %rd192, -1;
	setp.ne.s64 	%p9, %rd192, 0;
	@%p9 bra 	$L__BB0_12;
$L__BB0_13:
	ret;

}


// ===== COMPILED SASS (sm_100) =====

	.target	sm_100

	.elftype	@"ET_EXEC"


//--------------------- .note.nv.tkinfo           --------------------------
	.section	.note.nv.tkinfo,"",@"SHT_NOTE"
	.sectionflags	@"SHF_NOTE_NV_TKINFO"
	.tkinfo
        /*0018*/ 	.word	0x00000002
        /*0030*/ 	.string	""
        /*0030*/ 	.string	"ptxas"
        /*0030*/ 	.string	"Cuda compilation tools, release 13.0, V13.0.88"
        /*0030*/ 	.string	"Build cuda_13.0.r13.0/compiler.36424714_0"
        /*0030*/ 	.string	"-arch sm_100 -m 64 "



//--------------------- .note.nv.cuinfo           --------------------------
	.section	.note.nv.cuinfo,"",@"SHT_NOTE"
	.sectionflags	@"SHF_NOTE_NV_CUINFO"
        /*0018*/ 	.short	0x0002
        /*001a*/ 	.short	0x0064
        /*001c*/ 	.short	0x0082
	.zero		2


//--------------------- .nv.info                  --------------------------
	.section	.nv.info,"",@"SHT_CUDA_INFO"
	.align	4


	//----- nvinfo : EIATTR_REGCOUNT
	.align		4
        /*0000*/ 	.byte	0x04, 0x2f
        /*0002*/ 	.short	(.L_1 - .L_0)
	.align		4
.L_0:
        /*0004*/ 	.word	index@(_Z18pointerChaseKernelPVjPjS1_m)
        /*0008*/ 	.word	0x00000010


	//----- nvinfo : EIATTR_FRAME_SIZE
	.align		4
.L_1:
        /*000c*/ 	.byte	0x04, 0x11
        /*000e*/ 	.short	(.L_3 - .L_2)
	.align		4
.L_2:
        /*0010*/ 	.word	index@(_Z18pointerChaseKernelPVjPjS1_m)
        /*0014*/ 	.word	0x00000000


	//----- nvinfo : EIATTR_MIN_STACK_SIZE
	.align		4
.L_3:
        /*0018*/ 	.byte	0x04, 0x12
        /*001a*/ 	.short	(.L_5 - .L_4)
	.align		4
.L_4:
        /*001c*/ 	.word	index@(_Z18pointerChaseKernelPVjPjS1_m)
        /*0020*/ 	.word	0x00000000
.L_5:


//--------------------- .nv.compat                --------------------------
	.section	.nv.compat,"",@"SHT_CUDA_COMPAT_INFO"
	.align	4
        /*0000*/ 	.byte	0x02, 0x09, 0x00, 0x00, 0x02, 0x02, 0x01, 0x00, 0x02, 0x05, 0x05, 0x00, 0x03, 0x07, 0x01, 0x01
        /*0010*/ 	.byte	0x02, 0x03, 0x00, 0x00, 0x02, 0x06, 0x01, 0x00, 0x04, 0x0b, 0x08, 0x00, 0x09, 0x00, 0x00, 0x00
        /*0020*/ 	.byte	0x00, 0x00, 0x00, 0x00


//--------------------- .nv.info._Z18pointerChaseKernelPVjPjS1_m --------------------------
	.section	.nv.info._Z18pointerChaseKernelPVjPjS1_m,"",@"SHT_CUDA_INFO"
	.sectionflags	@""
	.align	4


	//----- nvinfo : EIATTR_CUDA_API_VERSION
	.align		4
        /*0000*/ 	.byte	0x04, 0x37
        /*0002*/ 	.short	(.L_7 - .L_6)
.L_6:
        /*0004*/ 	.word	0x00000082


	//----- nvinfo : EIATTR_KPARAM_INFO
	.align		4
.L_7:
        /*0008*/ 	.byte	0x04, 0x17
        /*000a*/ 	.short	(.L_9 - .L_8)
.L_8:
        /*000c*/ 	.word	0x00000000
        /*0010*/ 	.short	0x0003
        /*0012*/ 	.short	0x0018
        /*0014*/ 	.byte	0x00, 0xf0, 0x21, 0x00


	//----- nvinfo : EIATTR_KPARAM_INFO
	.align		4
.L_9:
        /*0018*/ 	.byte	0x04, 0x17
        /*001a*/ 	.short	(.L_11 - .L_10)
.L_10:
        /*001c*/ 	.word	0x00000000
        /*0020*/ 	.short	0x0002
        /*0022*/ 	.short	0x0010
        /*0024*/ 	.byte	0x00, 0xf5, 0x21, 0x00


	//----- nvinfo : EIATTR_KPARAM_INFO
	.align		4
.L_11:
        /*0028*/ 	.byte	0x04, 0x17
        /*002a*/ 	.short	(.L_13 - .L_12)
.L_12:
        /*002c*/ 	.word	0x00000000
        /*0030*/ 	.short	0x0001
        /*0032*/ 	.short	0x0008
        /*0034*/ 	.byte	0x00, 0xf5, 0x21, 0x00


	//----- nvinfo : EIATTR_KPARAM_INFO
	.align		4
.L_13:
        /*0038*/ 	.byte	0x04, 0x17
        /*003a*/ 	.short	(.L_15 - .L_14)
.L_14:
        /*003c*/ 	.word	0x00000000
        /*0040*/ 	.short	0x0000
        /*0042*/ 	.short	0x0000
        /*0044*/ 	.byte	0x00, 0xf5, 0x21, 0x00


	//----- nvinfo : EIATTR_SPARSE_MMA_MASK
	.align		4
.L_15:
        /*0048*/ 	.byte	0x03, 0x50
        /*004a*/ 	.short	0x0000


	//----- nvinfo : EIATTR_MAXREG_COUNT
	.align		4
        /*004c*/ 	.byte	0x03, 0x1b
        /*004e*/ 	.short	0x00ff


	//----- nvinfo : EIATTR_MERCURY_ISA_VERSION
	.align		4
        /*0050*/ 	.byte	0x03, 0x5f
        /*0052*/ 	.short	0x0101


	//----- nvinfo : EIATTR_VRC_CTA_INIT_COUNT
	.align		4
        /*0054*/ 	.byte	0x02, 0x4a
	.zero		1
	.zero		1


	//----- nvinfo : EIATTR_EXIT_INSTR_OFFSETS
	.align		4
        /*0058*/ 	.byte	0x04, 0x1c
        /*005a*/ 	.short	(.L_17 - .L_16)


	//   ....[0]....
.L_16:
        /*005c*/ 	.word	0x00000040


	//   ....[1]....
        /*0060*/ 	.word	0x00000aa0


	//   ....[2]....
        /*0064*/ 	.word	0x00001000


	//   ....[3]....
        /*0068*/ 	.word	0x00001370


	//   ....[4]....
        /*006c*/ 	.word	0x00001560


	//----- nvinfo : EIATTR_CBANK_PARAM_SIZE
	.align		4
.L_17:
        /*0070*/ 	.byte	0x03, 0x19
        /*0072*/ 	.short	0x0020


	//----- nvinfo : EIATTR_PARAM_CBANK
	.align		4
        /*0074*/ 	.byte	0x04, 0x0a
        /*0076*/ 	.short	(.L_19 - .L_18)
	.align		4
.L_18:
        /*0078*/ 	.word	index@(.nv.constant0._Z18pointerChaseKernelPVjPjS1_m)
        /*007c*/ 	.short	0x0380
        /*007e*/ 	.short	0x0020


	//----- nvinfo : EIATTR_SW_WAR
	.align		4
.L_19:
        /*0080*/ 	.byte	0x04, 0x36
        /*0082*/ 	.short	(.L_21 - .L_20)
.L_20:
        /*0084*/ 	.word	0x00000008
.L_21:


//--------------------- .nv.callgraph             --------------------------
	.section	.nv.callgraph,"",@"SHT_CUDA_CALLGRAPH"
	.align	4
	.sectionentsize	8
	.align		4
        /*0000*/ 	.word	0x00000000
	.align		4
        /*0004*/ 	.word	0xffffffff
	.align		4
        /*0008*/ 	.word	0x00000000
	.align		4
        /*000c*/ 	.word	0xfffffffe
	.align		4
        /*0010*/ 	.word	0x00000000
	.align		4
        /*0014*/ 	.word	0xfffffffd
	.align		4
        /*0018*/ 	.word	0x00000000
	.align		4
        /*001c*/ 	.word	0xfffffffc


//--------------------- .text._Z18pointerChaseKernelPVjPjS1_m --------------------------
	.section	.text._Z18pointerChaseKernelPVjPjS1_m,"ax",@progbits
	.align	128
        .global         _Z18pointerChaseKernelPVjPjS1_m
        .type           _Z18pointerChaseKernelPVjPjS1_m,@function
        .size           _Z18pointerChaseKernelPVjPjS1_m,(.L_x_6 - _Z18pointerChaseKernelPVjPjS1_m)
        .other          _Z18pointerChaseKernelPVjPjS1_m,@"STO_CUDA_ENTRY STV_DEFAULT"
_Z18pointerChaseKernelPVjPjS1_m:
.text._Z18pointerChaseKernelPVjPjS1_m:
[----:B------:R-:W-:Y:S01]  /*0000*/  LDC R1, c[0x0][0x37c] ;  /* 0x0000df00ff017b82 */ /* 0x000fe20000000800 */
[----:B------:R-:W0:Y:S02]  /*0010*/  LDCU.64 UR4, c[0x0][0x398] ;  /* 0x00007300ff0477ac */ /* 0x000e240008000a00 */
[----:B0-----:R-:W-:-:S04]  /*0020*/  ISETP.NE.U32.AND P0, PT, RZ, UR4, PT ;  /* 0x00000004ff007c0c */ /* 0x001fc8000bf05070 */
[----:B------:R-:W-:-:S13]  /*0030*/  ISETP.NE.AND.EX P0, PT, RZ, UR5, PT, P0 ;  /* 0x00000005ff007c0c */ /* 0x000fda000bf05300 */
[----:B------:R-:W-:Y:S05]  /*0040*/  @!P0 EXIT ;  /* 0x000000000000894d */ /* 0x000fea0003800000 */
[----:B------:R-:W-:Y:S01]  /*0050*/  UISETP.GE.U32.AND UP0, UPT, UR4, 0x10, UPT ;  /* 0x000000100400788c */ /* 0x000fe2000bf06070 */
[----:B------:R-:W-:Y:S01]  /*0060*/  IMAD.MOV.U32 R9, RZ, RZ, RZ ;  /* 0x000000ffff097224 */ /* 0x000fe200078e00ff */
[----:B------:R-:W0:Y:S02]  /*0070*/  LDCU.64 UR14, c[0x0][0x358] ;  /* 0x00006b00ff0e77ac */ /* 0x000e240008000a00 */
[----:B------:R-:W-:Y:S02]  /*0080*/  UISETP.GE.U32.AND.EX UP0, UPT, UR5, URZ, UPT, UP0 ;  /* 0x000000ff0500728c */ /* 0x000fe4000bf06100 */
[----:B------:R-:W-:Y:S01]  /*0090*/  ULOP3.LUT UR16, UR4, 0xf, URZ, 0xc0, !UPT ;  /* 0x0000000f04107892 */ /* 0x000fe2000f8ec0ff */
[----:B------:R-:W-:Y:S01]  /*00a0*/  UMOV UR5, URZ ;  /* 0x000000ff00057c82 */ /* 0x000fe20008000000 */
[----:B------:R-:W-:-:S05]  /*00b0*/  UMOV UR6, URZ ;  /* 0x000000ff00067c82 */ /* 0x000fca0008000000 */
[----:B------:R-:W-:Y:S05]  /*00c0*/  BRA.U !UP0, `(.L_x_0) ;  /* 0x00000009086c7547 */ /* 0x000fea000b800000 */
[----:B------:R-:W1:Y:S01]  /*00d0*/  LDCU.64 UR10, c[0x0][0x388] ;  /* 0x00007100ff0a77ac */ /* 0x000e620008000a00 */
[----:B------:R-:W2:Y:S01]  /*00e0*/  LDC.64 R2, c[0x0][0x380] ;  /* 0x0000e000ff027b82 */ /* 0x000ea20000000a00 */
[----:B------:R-:W-:Y:S01]  /*00f0*/  IMAD.MOV.U32 R9, RZ, RZ, RZ ;  /* 0x000000ffff097224 */ /* 0x000fe200078e00ff */
[----:B------:R-:W3:Y:S01]  /*0100*/  LDCU.64 UR12, c[0x0][0x390] ;  /* 0x00007200ff0c77ac */ /* 0x000ee20008000a00 */
[----:B------:R-:W4:Y:S01]  /*0110*/  LDCU UR6, c[0x0][0x39c] ;  /* 0x00007380ff0677ac */ /* 0x000f220008000800 */
[----:B------:R-:W-:Y:S02]  /*0120*/  ULOP3.LUT UR5, UR4, 0xfffffff0, URZ, 0xc0, !UPT ;  /* 0xfffffff004057892 */ /* 0x000fe4000f8ec0ff */
[----:B-1----:R-:W-:Y:S02]  /*0130*/  UIADD3 UR9, UP0, UPT, UR10, 0x20, URZ ;  /* 0x000000200a097890 */ /* 0x002fe4000ff1e0ff */
[----:B---3--:R-:W-:Y:S02]  /*0140*/  UIADD3 UR7, UP1, UPT, UR12, 0x20, URZ ;  /* 0x000000200c077890 */ /* 0x008fe4000ff3e0ff */
[----:B------:R-:W-:-:S02]  /*0150*/  UIADD3.X UR10, UPT, UPT, URZ, UR11, URZ, UP0, !UPT ;  /* 0x0000000bff0a7290 */ /* 0x000fc400087fe4ff */
[----:B------:R-:W-:Y:S01]  /*0160*/  MOV R4, UR9 ;  /* 0x0000000900047c02 */ /* 0x000fe20008000f00 */
[----:B------:R-:W-:Y:S01]  /*0170*/  UIADD3.X UR8, UPT, UPT, URZ, UR13, URZ, UP1, !UPT ;  /* 0x0000000dff087290 */ /* 0x000fe20008ffe4ff */
[----:B------:R-:W-:Y:S01]  /*0180*/  IMAD.U32 R0, RZ, RZ, UR7 ;  /* 0x00000007ff007e24 */ /* 0x000fe2000f8e00ff */
[----:B------:R-:W-:Y:S01]  /*0190*/  UMOV UR7, UR5 ;  /* 0x0000000500077c82 */ /* 0x000fe20008000000 */
[----:B------:R-:W-:-:S03]  /*01a0*/  IMAD.U32 R5, RZ, RZ, UR10 ;  /* 0x0000000aff057e24 */ /* 0x000fc6000f8e00ff */
[----:B------:R-:W-:Y:S01]  /*01b0*/  MOV R13, UR8 ;  /* 0x00000008000d7c02 */ /* 0x000fe20008000f00 */
[----:B----4-:R-:W-:-:S06]  /*01c0*/  UMOV UR8, UR6 ;  /* 0x0000000600087c82 */ /* 0x010fcc0008000000 */
.L_x_1:
[----:B------:R-:W-:Y:S02]  /*01d0*/  IMAD.MOV.U32 R6, RZ, RZ, R0 ;  /* 0x000000ffff067224 */ /* 0x000fe400078e0000 */
[----:B------:R-:W-:Y:S01]  /*01e0*/  IMAD.MOV.U32 R7, RZ, RZ, R13 ;  /* 0x000000ffff077224 */ /* 0x000fe200078e000d */
[----:B------:R-:W1:Y:S01]  /*01f0*/  S2UR UR9, SR_CLOCKLO ;  /* 0x00000000000979c3 */ /* 0x000e620000005000 */
[----:B------:R-:W-:Y:S01]  /*0200*/  NOP ;  /* 0x0000000000007918 */ /* 0x000fe20000000000 */
[----:B--2---:R-:W-:-:S06]  /*0210*/  IMAD.WIDE.U32 R8, R9, 0x4, R2 ;  /* 0x0000000409087825 */ /* 0x004fcc00078e0002 */
[----:B0-----:R-:W2:Y:S04]  /*0220*/  LDG.E.STRONG.SYS R9, desc[UR14][R8.64] ;  /* 0x0000000e08097981 */ /* 0x001ea8000c1f5900 */
[----:B--2---:R0:W-:Y:S01]  /*0230*/  STG.E desc[UR14][R4.64+-0x20], R9 ;  /* 0xffffe00904007986 */ /* 0x0041e2000c10190e */
[----:B------:R-:W-:-:S04]  /*0240*/  CS2R.32 R0, SR_CLOCKLO ;  /* 0x0000000000007805 */ /* 0x000fc80000005000 */
[----:B-1----:R-:W-:-:S05]  /*0250*/  IADD3 R11, PT, PT, R0, -UR9, RZ ;  /* 0x80000009000b7c10 */ /* 0x002fca000fffe0ff */
[----:B------:R1:W-:Y:S01]  /*0260*/  STG.E desc[UR14][R6.64+-0x20], R11 ;  /* 0xffffe00b06007986 */ /* 0x0003e2000c10190e */
[----:B------:R-:W1:Y:S01]  /*0270*/  S2UR UR9, SR_CLOCKLO ;  /* 0x00000000000979c3 */ /* 0x000e620000005000 */
[----:B------:R-:W-:Y:S01]  /*0280*/  NOP ;  /* 0x0000000000007918 */ /* 0x000fe20000000000 */
[----:B0-----:R-:W-:-:S06]  /*0290*/  IMAD.WIDE.U32 R8, R9, 0x4, R2 ;  /* 0x0000000409087825 */ /* 0x001fcc00078e0002 */
[----:B------:R-:W2:Y:S04]  /*02a0*/  LDG.E.STRONG.SYS R9, desc[UR14][R8.64] ;  /* 0x0000000e08097981 */ /* 0x000ea8000c1f5900 */
[----:B--2---:R0:W-:Y:S01]  /*02b0*/  STG.E desc[UR14][R4.64+-0x1c], R9 ;  /* 0xffffe40904007986 */ /* 0x0041e2000c10190e */
[----:B------:R-:W-:-:S05]  /*02c0*/  CS2R.32 R0, SR_CLOCKLO ;  /* 0x0000000000007805 */ /* 0x000fca0000005000 */
[----:B-1----:R-:W-:-:S05]  /*02d0*/  VIADD R11, R0, -UR9 ;  /* 0x80000009000b7c36 */ /* 0x002fca0008000000 */
        /* <DEDUP_REMOVED lines=111> */
[----:B-1----:R-:W-:Y:S01]  /*09d0*/  VIADD R11, R0, -UR9 ;  /* 0x80000009000b7c36 */ /* 0x002fe20008000000 */
[----:B------:R-:W-:Y:S01]  /*09e0*/  UIADD3 UR7, UP0, UPT, UR7, -0x10, URZ ;  /* 0xfffffff007077890 */ /* 0x000fe2000ff1e0ff */
[----:B------:R-:W-:Y:S02]  /*09f0*/  IADD3 R0, P1, PT, R6, 0x40, RZ ;  /* 0x0000004006007810 */ /* 0x000fe40007f3e0ff */
[----:B0-----:R-:W-:Y:S01]  /*0a00*/  IADD3 R4, P0, PT, R4, 0x40, RZ ;  /* 0x0000004004047810 */ /* 0x001fe20007f1e0ff */
[----:B------:R1:W-:Y:S01]  /*0a10*/  STG.E desc[UR14][R6.64+0x1c], R11 ;  /* 0x00001c0b06007986 */ /* 0x0003e2000c10190e */
[----:B------:R-:W-:Y:S01]  /*0a20*/  UIADD3.X UR8, UPT, UPT, UR8, -0x1, URZ, UP0, !UPT ;  /* 0xffffffff08087890 */ /* 0x000fe200087fe4ff */
[----:B------:R-:W-:Y:S01]  /*0a30*/  IMAD.X R13, RZ, RZ, R7, P1 ;  /* 0x000000ffff0d7224 */ /* 0x000fe200008e0607 */
[----:B------:R-:W-:Y:S01]  /*0a40*/  UISETP.NE.U32.AND UP0, UPT, UR7, URZ, UPT ;  /* 0x000000ff0700728c */ /* 0x000fe2000bf05070 */
[----:B------:R-:W-:-:S03]  /*0a50*/  IADD3.X R5, PT, PT, RZ, R5, RZ, P0, !PT ;  /* 0x00000005ff057210 */ /* 0x000fc600007fe4ff */
[----:B------:R-:W-:-:S09]  /*0a60*/  UISETP.NE.AND.EX UP0, UPT, UR8, URZ, UPT, UP0 ;  /* 0x000000ff0800728c */ /* 0x000fd2000bf05300 */
[----:B-1----:R-:W-:Y:S05]  /*0a70*/  BRA.U UP0, `(.L_x_1) ;  /* 0xfffffff500d47547 */ /* 0x002fea000b83ffff */
.L_x_0:
[----:B------:R-:W-:-:S04]  /*0a80*/  ISETP.NE.U32.AND P0, PT, RZ, UR16, PT ;  /* 0x00000010ff007c0c */ /* 0x000fc8000bf05070 */
[----:B------:R-:W-:-:S13]  /*0a90*/  ISETP.NE.AND.EX P0, PT, RZ, RZ, PT, P0 ;  /* 0x000000ffff00720c */ /* 0x000fda0003f05300 */
[----:B0-----:R-:W-:Y:S05]  /*0aa0*/  @!P0 EXIT ;  /* 0x000000000000894d */ /* 0x001fea0003800000 */
[----:B------:R-:W-:Y:S02]  /*0ab0*/  UISETP.GE.U32.AND UP0, UPT, UR16, 0x8, UPT ;  /* 0x000000081000788c */ /* 0x000fe4000bf06070 */
[----:B------:R-:W-:Y:S02]  /*0ac0*/  ULOP3.LUT UR13, UR4, 0x7, URZ, 0xc0, !UPT ;  /* 0x00000007040d7892 */ /* 0x000fe4000f8ec0ff */
[----:B------:R-:W-:-:S09]  /*0ad0*/  UISETP.GE.U32.AND.EX UP0, UPT, URZ, URZ, UPT, UP0 ;  /* 0x000000ffff00728c */ /* 0x000fd2000bf06100 */
[----:B------:R-:W-:Y:S05]  /*0ae0*/  BRA.U !UP0, `(.L_x_2) ;  /* 0x00000005083c7547 */ /* 0x000fea000b800000 */
[----:B------:R-:W0:Y:S01]  /*0af0*/  S2UR UR12, SR_CLOCKLO ;  /* 0x00000000000c79c3 */ /* 0x000e220000005000 */
[----:B------:R-:W-:-:S07]  /*0b00*/  NOP ;  /* 0x0000000000007918 */ /* 0x000fce0000000000 */
[----:B------:R-:W1:Y:S01]  /*0b10*/  LDC.64 R6, c[0x0][0x380] ;  /* 0x0000e000ff067b82 */ /* 0x000e620000000a00 */
[----:B------:R-:W2:Y:S01]  /*0b20*/  LDCU.64 UR10, c[0x0][0x388] ;  /* 0x00007100ff0a77ac */ /* 0x000ea20008000a00 */
[----:B-1----:R-:W-:-:S05]  /*0b30*/  IMAD.WIDE.U32 R2, R9, 0x4, R6 ;  /* 0x0000000409027825 */ /* 0x002fca00078e0006 */
[----:B------:R-:W3:Y:S01]  /*0b40*/  LDG.E.STRONG.SYS R9, desc[UR14][R2.64] ;  /* 0x0000000e02097981 */ /* 0x000ee2000c1f5900 */
[----:B------:R-:W-:Y:S02]  /*0b50*/  USHF.L.U32 UR7, UR5, 0x2, URZ ;  /* 0x0000000205077899 */ /* 0x000fe400080006ff */
[----:B------:R-:W-:Y:S02]  /*0b60*/  USHF.L.U64.HI UR8, UR5, 0x2, UR6 ;  /* 0x0000000205087899 */ /* 0x000fe40008010206 */
[----:B--2---:R-:W-:-:S04]  /*0b70*/  UIADD3 UR9, UP0, UPT, UR7, UR10, URZ ;  /* 0x0000000a07097290 */ /* 0x004fc8000ff1e0ff */
[----:B------:R-:W-:Y:S02]  /*0b80*/  UIADD3.X UR10, UPT, UPT, UR8, UR11, URZ, UP0, !UPT ;  /* 0x0000000b080a7290 */ /* 0x000fe400087fe4ff */
[----:B------:R-:W-:-:S04]  /*0b90*/  MOV R4, UR9 ;  /* 0x0000000900047c02 */ /* 0x000fc80008000f00 */
[----:B------:R-:W-:-:S05]  /*0ba0*/  IMAD.U32 R5, RZ, RZ, UR10 ;  /* 0x0000000aff057e24 */ /* 0x000fca000f8e00ff */
[----:B---3--:R1:W-:Y:S01]  /*0bb0*/  STG.E desc[UR14][R4.64], R9 ;  /* 0x0000000904007986 */ /* 0x0083e2000c10190e */
[----:B------:R-:W-:Y:S01]  /*0bc0*/  CS2R.32 R0, SR_CLOCKLO ;  /* 0x0000000000007805 */ /* 0x000fe20000005000 */
[----:B------:R-:W2:Y:S03]  /*0bd0*/  LDCU.64 UR10, c[0x0][0x390] ;  /* 0x00007200ff0a77ac */ /* 0x000ea60008000a00 */
[----:B0-----:R-:W-:Y:S01]  /*0be0*/  IADD3 R11, PT, PT, R0, -UR12, RZ ;  /* 0x8000000c000b7c10 */ /* 0x001fe2000fffe0ff */
[----:B--2---:R-:W-:-:S04]  /*0bf0*/  UIADD3 UR7, UP0, UPT, UR7, UR10, URZ ;  /* 0x0000000a07077290 */ /* 0x004fc8000ff1e0ff */
[----:B------:R-:W-:Y:S02]  /*0c00*/  UIADD3.X UR8, UPT, UPT, UR8, UR11, URZ, UP0, !UPT ;  /* 0x0000000b08087290 */ /* 0x000fe400087fe4ff */
[----:B------:R-:W-:-:S04]  /*0c10*/  MOV R2, UR7 ;  /* 0x0000000700027c02 */ /* 0x000fc80008000f00 */
[----:B------:R-:W-:-:S05]  /*0c20*/  IMAD.U32 R3, RZ, RZ, UR8 ;  /* 0x00000008ff037e24 */ /* 0x000fca000f8e00ff */
[----:B------:R0:W-:Y:S01]  /*0c30*/  STG.E desc[UR14][R2.64], R11 ;  /* 0x0000000b02007986 */ /* 0x0001e2000c10190e */
[----:B------:R-:W0:Y:S01]  /*0c40*/  S2UR UR7, SR_CLOCKLO ;  /* 0x00000000000779c3 */ /* 0x000e220000005000 */
[----:B------:R-:W-:Y:S01]  /*0c50*/  NOP ;  /* 0x0000000000007918 */ /* 0x000fe20000000000 */
[----:B-1----:R-:W-:-:S06]  /*0c60*/  IMAD.WIDE.U32 R8, R9, 0x4, R6 ;  /* 0x0000000409087825 */ /* 0x002fcc00078e0006 */
[----:B------:R-:W2:Y:S04]  /*0c70*/  LDG.E.STRONG.SYS R9, desc[UR14][R8.64] ;  /* 0x0000000e08097981 */ /* 0x000ea8000c1f5900 */
[----:B--2---:R1:W-:Y:S01]  /*0c80*/  STG.E desc[UR14][R4.64+0x4], R9 ;  /* 0x0000040904007986 */ /* 0x0043e2000c10190e */
[----:B------:R-:W-:-:S05]  /*0c90*/  CS2R.32 R0, SR_CLOCKLO ;  /* 0x0000000000007805 */ /* 0x000fca0000005000 */
[----:B0-----:R-:W-:-:S05]  /*0ca0*/  VIADD R11, R0, -UR7 ;  /* 0x80000007000b7c36 */ /* 0x001fca0008000000 */
[----:B------:R0:W-:Y:S01]  /*0cb0*/  STG.E desc[UR14][R2.64+0x4], R11 ;  /* 0x0000040b02007986 */ /* 0x0001e2000c10190e */
[----:B------:R-:W0:Y:S01]  /*0cc0*/  S2UR UR7, SR_CLOCKLO ;  /* 0x00000000000779c3 */ /* 0x000e220000005000 */
[----:B------:R-:W-:Y:S01]  /*0cd0*/  NOP ;  /* 0x0000000000007918 */ /* 0x000fe20000000000 */
[----:B-1----:R-:W-:-:S06]  /*0ce0*/  IMAD.WIDE.U32 R8, R9, 0x4, R6 ;  /* 0x0000000409087825 */ /* 0x002fcc00078e0006 */
[----:B------:R-:W2:Y:S04]  /*0cf0*/  LDG.E.STRONG.SYS R9, desc[UR14][R8.64] ;  /* 0x0000000e08097981 */ /* 0x000ea8000c1f5900 */
[----:B--2---:R1:W-:Y:S01]  /*0d00*/  STG.E desc[UR14][R4.64+0x8], R9 ;  /* 0x0000080904007986 */ /* 0x0043e2000c10190e */
[----:B------:R-:W-:-:S04]  /*0d10*/  CS2R.32 R0, SR_CLOCKLO ;  /* 0x0000000000007805 */ /* 0x000fc80000005000 */
[----:B0-----:R-:W-:-:S05]  /*0d20*/  IADD3 R11, PT, PT, R0, -UR7, RZ ;  /* 0x80000007000b7c10 */ /* 0x001fca000fffe0ff */
        /* <DEDUP_REMOVED lines=32> */
[----:B------:R-:W-:Y:S01]  /*0f30*/  STG.E desc[UR14][R2.64+0x18], R11 ;  /* 0x0000180b02007986 */ /* 0x000fe2000c10190e */
[----:B------:R-:W0:Y:S01]  /*0f40*/  S2UR UR7, SR_CLOCKLO ;  /* 0x00000000000779c3 */ /* 0x000e220000005000 */
[----:B------:R-:W-:Y:S01]  /*0f50*/  NOP ;  /* 0x0000000000007918 */ /* 0x000fe20000000000 */
[----:B------:R-:W-:-:S05]  /*0f60*/  IMAD.WIDE.U32 R6, R9, 0x4, R6 ;  /* 0x0000000409067825 */ /* 0x000fca00078e0006 */
[----:B-1----:R-:W2:Y:S04]  /*0f70*/  LDG.E.STRONG.SYS R9, desc[UR14][R6.64] ;  /* 0x0000000e06097981 */ /* 0x002ea8000c1f5900 */
[----:B--2---:R0:W-:Y:S01]  /*0f80*/  STG.E desc[UR14][R4.64+0x1c], R9 ;  /* 0x00001c0904007986 */ /* 0x0041e2000c10190e */
[----:B------:R-:W-:-:S05]  /*0f90*/  CS2R.32 R0, SR_CLOCKLO ;  /* 0x0000000000007805 */ /* 0x000fca0000005000 */
[----:B0-----:R-:W-:Y:S01]  /*0fa0*/  VIADD R5, R0, -UR7 ;  /* 0x8000000700057c36 */ /* 0x001fe20008000000 */
[----:B------:R-:W-:-:S04]  /*0fb0*/  UIADD3 UR5, UP0, UPT, UR5, 0x8, URZ ;  /* 0x0000000805057890 */ /* 0x000fc8000ff1e0ff */
[----:B------:R0:W-:Y:S01]  /*0fc0*/  STG.E desc[UR14][R2.64+0x1c], R5 ;  /* 0x00001c0502007986 */ /* 0x0001e2000c10190e */
[----:B------:R-:W-:-:S12]  /*0fd0*/  UIADD3.X UR6, UPT, UPT, URZ, UR6, URZ, UP0, !UPT ;  /* 0x00000006ff067290 */ /* 0x000fd800087fe4ff */
.L_x_2:
[----:B------:R-:W-:-:S04]  /*0fe0*/  ISETP.NE.U32.AND P0, PT, RZ, UR13, PT ;  /* 0x0000000dff007c0c */ /* 0x000fc8000bf05070 */
[----:B------:R-:W-:-:S13]  /*0ff0*/  ISETP.NE.AND.EX P0, PT, RZ, RZ, PT, P0 ;  /* 0x000000ffff00720c */ /* 0x000fda0003f05300 */
[----:B------:R-:W-:Y:S05]  /*1000*/  @!P0 EXIT ;  /* 0x000000000000894d */ /* 0x000fea0003800000 */
[----:B------:R-:W-:Y:S02]  /*1010*/  UISETP.GE.U32.AND UP0, UPT, UR13, 0x4, UPT ;  /* 0x000000040d00788c */ /* 0x000fe4000bf06070 */
[----:B------:R-:W-:Y:S02]  /*1020*/  ULOP3.LUT UR9, UR4, 0x3, URZ, 0xc0, !UPT ;  /* 0x0000000304097892 */ /* 0x000fe4000f8ec0ff */
[----:B------:R-:W-:Y:S01]  /*1030*/  UISETP.GE.U32.AND.EX UP0, UPT, URZ, URZ, UPT, UP0 ;  /* 0x000000ffff00728c */ /* 0x000fe2000bf06100 */
[----:B------:R-:W-:-:S08]  /*1040*/  UMOV UR4, URZ ;  /* 0x000000ff00047c82 */ /* 0x000fd00008000000 */
[----:B------:R-:W-:Y:S05]  /*1050*/  BRA.U !UP0, `(.L_x_3) ;  /* 0x0000000108bc7547 */ /* 0x000fea000b800000 */
[----:B------:R-:W1:Y:S01]  /*1060*/  S2UR UR12, SR_CLOCKLO ;  /* 0x00000000000c79c3 */ /* 0x000e620000005000 */
[----:B------:R-:W-:-:S07]  /*1070*/  NOP ;  /* 0x0000000000007918 */ /* 0x000fce0000000000 */
[----:B0-----:R-:W0:Y:S01]  /*1080*/  LDC.64 R4, c[0x0][0x380] ;  /* 0x0000e000ff047b82 */ /* 0x001e220000000a00 */
[----:B------:R-:W2:Y:S01]  /*1090*/  LDCU.64 UR10, c[0x0][0x388] ;  /* 0x00007100ff0a77ac */ /* 0x000ea20008000a00 */
[----:B0-----:R-:W-:-:S05]  /*10a0*/  IMAD.WIDE.U32 R2, R9, 0x4, R4 ;  /* 0x0000000409027825 */ /* 0x001fca00078e0004 */
        /* <DEDUP_REMOVED lines=10> */
[----:B-1----:R-:W-:Y:S01]  /*1150*/  IADD3 R11, PT, PT, R0, -UR12, RZ ;  /* 0x8000000c000b7c10 */ /* 0x002fe2000fffe0ff */
[----:B--2---:R-:W-:-:S04]  /*1160*/  UIADD3 UR10, UP0, UPT, UR8, UR10, URZ ;  /* 0x0000000a080a7290 */ /* 0x004fc8000ff1e0ff */
[----:B------:R-:W-:Y:S02]  /*1170*/  UIADD3.X UR11, UPT, UPT, UR7, UR11, URZ, UP0, !UPT ;  /* 0x0000000b070b7290 */ /* 0x000fe400087fe4ff */
[----:B------:R-:W-:-:S04]  /*1180*/  MOV R2, UR10 ;  /* 0x0000000a00027c02 */ /* 0x000fc80008000f00 */
[----:B------:R-:W-:-:S05]  /*1190*/  IMAD.U32 R3, RZ, RZ, UR11 ;  /* 0x0000000bff037e24 */ /* 0x000fca000f8e00ff */
        /* <DEDUP_REMOVED lines=17> */
[----:B------:R-:W2:Y:S01]  /*12b0*/  S2UR UR7, SR_CLOCKLO ;  /* 0x00000000000779c3 */ /* 0x000ea20000005000 */
[----:B------:R-:W-:Y:S01]  /*12c0*/  NOP ;  /* 0x0000000000007918 */ /* 0x000fe20000000000 */
[----:B------:R-:W-:-:S05]  /*12d0*/  IMAD.WIDE.U32 R4, R9, 0x4, R4 ;  /* 0x0000000409047825 */ /* 0x000fca00078e0004 */
[----:B0-----:R-:W3:Y:S04]  /*12e0*/  LDG.E.STRONG.SYS R9, desc[UR14][R4.64] ;  /* 0x0000000e04097981 */ /* 0x001ee8000c1f5900 */
[----:B---3--:R1:W-:Y:S01]  /*12f0*/  STG.E desc[UR14][R6.64+0xc], R9 ;  /* 0x00000c0906007986 */ /* 0x0083e2000c10190e */
[----:B------:R-:W-:-:S05]  /*1300*/  CS2R.32 R0, SR_CLOCKLO ;  /* 0x0000000000007805 */ /* 0x000fca0000005000 */
[----:B--2---:R-:W-:Y:S01]  /*1310*/  VIADD R5, R0, -UR7 ;  /* 0x8000000700057c36 */ /* 0x004fe20008000000 */
[----:B------:R-:W-:-:S04]  /*1320*/  UIADD3 UR5, UP0, UPT, UR5, 0x4, URZ ;  /* 0x0000000405057890 */ /* 0x000fc8000ff1e0ff */
[----:B------:R1:W-:Y:S01]  /*1330*/  STG.E desc[UR14][R2.64+0xc], R5 ;  /* 0x00000c0502007986 */ /* 0x0003e2000c10190e */
[----:B------:R-:W-:-:S12]  /*1340*/  UIADD3.X UR6, UPT, UPT, URZ, UR6, URZ, UP0, !UPT ;  /* 0x00000006ff067290 */ /* 0x000fd800087fe4ff */
.L_x_3:
[----:B------:R-:W-:-:S04]  /*1350*/  ISETP.NE.U32.AND P0, PT, RZ, UR9, PT ;  /* 0x00000009ff007c0c */ /* 0x000fc8000bf05070 */
[----:B------:R-:W-:-:S13]  /*1360*/  ISETP.NE.AND.EX P0, PT, RZ, UR4, PT, P0 ;  /* 0x00000004ff007c0c */ /* 0x000fda000bf05300 */
[----:B------:R-:W-:Y:S05]  /*1370*/  @!P0 EXIT ;  /* 0x000000000000894d */ /* 0x000fea0003800000 */
[----:B------:R-:W2:Y:S01]  /*1380*/  LDCU.64 UR10, c[0x0][0x390] ;  /* 0x00007200ff0a77ac */ /* 0x000ea20008000a00 */
[----:B01----:R-:W0:Y:S01]  /*1390*/  LDC.64 R4, c[0x0][0x380] ;  /* 0x0000e000ff047b82 */ /* 0x003e220000000a00 */
[----:B------:R-:W1:Y:S01]  /*13a0*/  LDCU.64 UR12, c[0x0][0x388] ;  /* 0x00007100ff0c77ac */ /* 0x000e620008000a00 */
[----:B------:R-:W-:Y:S02]  /*13b0*/  USHF.L.U32 UR8, UR5, 0x2, URZ ;  /* 0x0000000205087899 */ /* 0x000fe400080006ff */
[----:B------:R-:W-:Y:S02]  /*13c0*/  USHF.L.U64.HI UR6, UR5, 0x2, UR6 ;  /* 0x0000000205067899 */ /* 0x000fe40008010206 */
[----:B--2---:R-:W-:Y:S02]  /*13d0*/  UIADD3 UR7, UP0, UPT, UR8, UR10, URZ ;  /* 0x0000000a08077290 */ /* 0x004fe4000ff1e0ff */
[----:B-1----:R-:W-:Y:S02]  /*13e0*/  UIADD3 UR5, UP1, UPT, UR8, UR12, URZ ;  /* 0x0000000c08057290 */ /* 0x002fe4000ff3e0ff */
[----:B------:R-:W-:-:S02]  /*13f0*/  UIADD3.X UR8, UPT, UPT, UR6, UR11, URZ, UP0, !UPT ;  /* 0x0000000b06087290 */ /* 0x000fc400087fe4ff */
[----:B------:R-:W-:-:S12]  /*1400*/  UIADD3.X UR6, UPT, UPT, UR6, UR13, URZ, UP1, !UPT ;  /* 0x0000000d06067290 */ /* 0x000fd80008ffe4ff */
.L_x_4:
[----:B------:R-:W1:Y:S01]  /*1410*/  S2UR UR10, SR_CLOCKLO ;  /* 0x00000000000a79c3 */ /* 0x000e620000005000 */
[----:B------:R-:W-:Y:S01]  /*1420*/  NOP ;  /* 0x0000000000007918 */ /* 0x000fe20000000000 */
[----:B0-----:R-:W-:-:S05]  /*1430*/  IMAD.WIDE.U32 R6, R9, 0x4, R4 ;  /* 0x0000000409067825 */ /* 0x001fca00078e0004 */
[----:B------:R-:W2:Y:S01]  /*1440*/  LDG.E.STRONG.SYS R9, desc[UR14][R6.64] ;  /* 0x0000000e06097981 */ /* 0x000ea2000c1f5900 */
[----:B------:R-:W-:Y:S01]  /*1450*/  MOV R2, UR5 ;  /* 0x0000000500027c02 */ /* 0x000fe20008000f00 */
[----:B------:R-:W-:-:S05]  /*1460*/  IMAD.U32 R3, RZ, RZ, UR6 ;  /* 0x00000006ff037e24 */ /* 0x000fca000f8e00ff */
[----:B--2---:R0:W-:Y:S01]  /*1470*/  STG.E desc[UR14][R2.64], R9 ;  /* 0x0000000902007986 */ /* 0x0041e2000c10190e */
[----:B------:R-:W-:Y:S02]  /*1480*/  CS2R.32 R0, SR_CLOCKLO ;  /* 0x0000000000007805 */ /* 0x000fe40000005000 */
[----:B0-----:R-:W-:Y:S01]  /*1490*/  MOV R2, UR7 ;  /* 0x0000000700027c02 */ /* 0x001fe20008000f00 */
[----:B------:R-:W-:Y:S01]  /*14a0*/  IMAD.U32 R3, RZ, RZ, UR8 ;  /* 0x00000008ff037e24 */ /* 0x000fe2000f8e00ff */
[----:B-1----:R-:W-:Y:S01]  /*14b0*/  IADD3 R7, PT, PT, R0, -UR10, RZ ;  /* 0x8000000a00077c10 */ /* 0x002fe2000fffe0ff */
[----:B------:R-:W-:Y:S02]  /*14c0*/  UIADD3 UR9, UP0, UPT, UR9, -0x1, URZ ;  /* 0xffffffff09097890 */ /* 0x000fe4000ff1e0ff */
[----:B------:R-:W-:Y:S02]  /*14d0*/  UIADD3 UR5, UP1, UPT, UR5, 0x4, URZ ;  /* 0x0000000405057890 */ /* 0x000fe4000ff3e0ff */
[----:B------:R1:W-:Y:S01]  /*14e0*/  STG.E desc[UR14][R2.64], R7 ;  /* 0x0000000702007986 */ /* 0x0003e2000c10190e */
[----:B------:R-:W-:-:S02]  /*14f0*/  UIADD3.X UR4, UPT, UPT, UR4, -0x1, URZ, UP0, !UPT ;  /* 0xffffffff04047890 */ /* 0x000fc400087fe4ff */
[----:B------:R-:W-:Y:S02]  /*1500*/  UISETP.NE.U32.AND UP0, UPT, UR9, URZ, UPT ;  /* 0x000000ff0900728c */ /* 0x000fe4000bf05070 */
[----:B------:R-:W-:Y:S02]  /*1510*/  UIADD3 UR7, UP2, UPT, UR7, 0x4, URZ ;  /* 0x0000000407077890 */ /* 0x000fe4000ff5e0ff */
[----:B------:R-:W-:Y:S02]  /*1520*/  UISETP.NE.AND.EX UP0, UPT, UR4, URZ, UPT, UP0 ;  /* 0x000000ff0400728c */ /* 0x000fe4000bf05300 */
[----:B------:R-:W-:Y:S02]  /*1530*/  UIADD3.X UR6, UPT, UPT, URZ, UR6, URZ, UP1, !UPT ;  /* 0x00000006ff067290 */ /* 0x000fe40008ffe4ff */
[----:B------:R-:W-:-:S05]  /*1540*/  UIADD3.X UR8, UPT, UPT, URZ, UR8, URZ, UP2, !UPT ;  /* 0x00000008ff087290 */ /* 0x000fca00097fe4ff */
[----:B-1----:R-:W-:Y:S07]  /*1550*/  BRA.U UP0, `(.L_x_4) ;  /* 0xfffffffd00ac7547 */ /* 0x002fee000b83ffff */
[----:B------:R-:W-:Y:S05]  /*1560*/  EXIT ;  /* 0x000000000000794d */ /* 0x000fea0003800000 */
.L_x_5:
[----:B------:R-:W-:-:S00]  /*1570*/  BRA `(.L_x_5) ;  /* 0xfffffffc00fc7947 */ /* 0x000fc0000383ffff */
[----:B------:R-:W-:-:S00]  /*1580*/  NOP ;  /* 0x0000000000007918 */ /* 0x000fc00000000000 */
[----:B------:R-:W-:-:S00]  /*1590*/  NOP ;  /* 0x0000000000007918 */ /* 0x000fc00000000000 */
[----:B------:R-:W-:-:S00]  /*15a0*/  NOP ;  /* 0x0000000000007918 */ /* 0x000fc00000000000 */
[----:B------:R-:W-:-:S00]  /*15b0*/  NOP ;  /* 0x0000000000007918 */ /* 0x000fc00000000000 */
[----:B------:R-:W-:-:S00]  /*15c0*/  NOP ;  /* 0x0000000000007918 */ /* 0x000fc00000000000 */
[----:B------:R-:W-:-:S00]  /*15d0*/  NOP ;  /* 0x0000000000007918 */ /* 0x000fc00000000000 */
[----:B------:R-:W-:-:S00]  /*15e0*/  NOP ;  /* 0x0000000000007918 */ /* 0x000fc00000000000 */
[----:B------:R-:W-:-:S00]  /*15f0*/  NOP ;  /* 0x0000000000007918 */ /* 0x000fc00000000000 */
.L_x_6:


//--------------------- .nv.shared.reserved.0     --------------------------
	.section	.nv.shared.reserved.0,"aw",@nobits
	.weak		__nv_reservedSMEM_offset_0_alias
	.size		__nv_reservedSMEM_offset_0_alias, 0, 64
	.other		__nv_reservedSMEM_offset_0_alias,@"STO_CUDA_RESERVED_SHARED STV_DEFAULT"
__nv_reservedSMEM_offset_0_alias:
	.zero		0
	.zero		64


//--------------------- .nv.constant0._Z18pointerChaseKernelPVjPjS1_m --------------------------
	.section	.nv.constant0._Z18pointerChaseKernelPVjPjS1_m,"a",@progbits
	.sectionflags	@""
	.align	4
.nv.constant0._Z18pointerChaseKernelPVjPjS1_m:
	.zero		928


//--------------------- SYMBOLS --------------------------

	.type		.nv.reservedSmem.offset0,@object
	.size		.nv.reservedSmem.offset0,0x4
